//
// Generated by NVIDIA NVVM Compiler
//
// Compiler Build ID: CL-36424714
// Cuda compilation tools, release 13.0, V13.0.88
// Based on NVVM 20.0.0
//

.version 9.0
.target sm_100
.address_size 64

	// .globl	_Z19multiply_matrix_gpuPlS_S_i

.visible .entry _Z19multiply_matrix_gpuPlS_S_i(
	.param .u64 .ptr .align 1 _Z19multiply_matrix_gpuPlS_S_i_param_0,
	.param .u64 .ptr .align 1 _Z19multiply_matrix_gpuPlS_S_i_param_1,
	.param .u64 .ptr .align 1 _Z19multiply_matrix_gpuPlS_S_i_param_2,
	.param .u32 _Z19multiply_matrix_gpuPlS_S_i_param_3
)
{
	.reg .pred 	%p<12>;
	.reg .b32 	%r<88>;
	.reg .b64 	%rd<123>;

	ld.param.u64 	%rd13, [_Z19multiply_matrix_gpuPlS_S_i_param_0];
	ld.param.u64 	%rd14, [_Z19multiply_matrix_gpuPlS_S_i_param_1];
	ld.param.u64 	%rd12, [_Z19multiply_matrix_gpuPlS_S_i_param_2];
	ld.param.u32 	%r44, [_Z19multiply_matrix_gpuPlS_S_i_param_3];
	cvta.to.global.u64 	%rd1, %rd14;
	cvta.to.global.u64 	%rd2, %rd13;
	mov.u32 	%r1, %tid.x;
	mov.u32 	%r45, %ctaid.x;
	mov.u32 	%r46, %ntid.x;
	mul.lo.s32 	%r2, %r45, %r46;
	add.s32 	%r3, %r2, %r1;
	mov.u32 	%r4, %ctaid.y;
	max.u32 	%r47, %r3, %r4;
	setp.ge.u32 	%p1, %r47, %r44;
	setp.lt.s32 	%p2, %r44, 1;
	or.pred  	%p3, %p1, %p2;
	@%p3 bra 	$L__BB0_12;
	cvta.to.global.u64 	%rd15, %rd12;
	mul.lo.s32 	%r5, %r44, %r4;
	add.s32 	%r49, %r5, %r3;
	mul.wide.u32 	%rd16, %r49, 8;
	add.s64 	%rd3, %rd15, %rd16;
	ld.global.u64 	%rd120, [%rd3];
	and.b32  	%r6, %r44, 7;
	setp.lt.u32 	%p4, %r44, 8;
	mov.b32 	%r86, 0;
	@%p4 bra 	$L__BB0_4;
	and.b32  	%r86, %r44, 2147483640;
	neg.s32 	%r84, %r86;
	add.s32 	%r50, %r1, %r44;
	add.s32 	%r83, %r50, %r2;
	shl.b32 	%r10, %r44, 3;
	shl.b32 	%r51, %r44, 1;
	add.s32 	%r82, %r3, %r51;
	mad.lo.s32 	%r81, %r44, 3, %r3;
	shl.b32 	%r52, %r44, 2;
	add.s32 	%r80, %r3, %r52;
	mad.lo.s32 	%r79, %r44, 5, %r3;
	mad.lo.s32 	%r78, %r44, 6, %r3;
	mad.lo.s32 	%r77, %r44, 7, %r3;
	add.s32 	%r75, %r5, 3;
	mov.u32 	%r76, %r3;
$L__BB0_3:
	.pragma "nounroll";
	add.s32 	%r53, %r75, -3;
	mul.wide.u32 	%rd17, %r53, 8;
	add.s64 	%rd18, %rd2, %rd17;
	ld.global.u64 	%rd19, [%rd18];
	mul.wide.u32 	%rd20, %r76, 8;
	add.s64 	%rd21, %rd1, %rd20;
	ld.global.u64 	%rd22, [%rd21];
	mad.lo.s64 	%rd23, %rd22, %rd19, %rd120;
	st.global.u64 	[%rd3], %rd23;
	add.s32 	%r54, %r75, -2;
	mul.wide.u32 	%rd24, %r54, 8;
	add.s64 	%rd25, %rd2, %rd24;
	ld.global.u64 	%rd26, [%rd25];
	mul.wide.u32 	%rd27, %r83, 8;
	add.s64 	%rd28, %rd1, %rd27;
	ld.global.u64 	%rd29, [%rd28];
	mad.lo.s64 	%rd30, %rd29, %rd26, %rd23;
	st.global.u64 	[%rd3], %rd30;
	add.s32 	%r55, %r75, -1;
	mul.wide.u32 	%rd31, %r55, 8;
	add.s64 	%rd32, %rd2, %rd31;
	ld.global.u64 	%rd33, [%rd32];
	mul.wide.u32 	%rd34, %r82, 8;
	add.s64 	%rd35, %rd1, %rd34;
	ld.global.u64 	%rd36, [%rd35];
	mad.lo.s64 	%rd37, %rd36, %rd33, %rd30;
	st.global.u64 	[%rd3], %rd37;
	add.s32 	%r56, %r75, 4;
	mul.wide.u32 	%rd38, %r75, 8;
	add.s64 	%rd39, %rd2, %rd38;
	ld.global.u64 	%rd40, [%rd39];
	mul.wide.u32 	%rd41, %r81, 8;
	add.s64 	%rd42, %rd1, %rd41;
	ld.global.u64 	%rd43, [%rd42];
	mad.lo.s64 	%rd44, %rd43, %rd40, %rd37;
	st.global.u64 	[%rd3], %rd44;
	add.s32 	%r57, %r75, 1;
	mul.wide.u32 	%rd45, %r57, 8;
	add.s64 	%rd46, %rd2, %rd45;
	ld.global.u64 	%rd47, [%rd46];
	mul.wide.u32 	%rd48, %r80, 8;
	add.s64 	%rd49, %rd1, %rd48;
	ld.global.u64 	%rd50, [%rd49];
	mad.lo.s64 	%rd51, %rd50, %rd47, %rd44;
	st.global.u64 	[%rd3], %rd51;
	add.s32 	%r58, %r75, 2;
	mul.wide.u32 	%rd52, %r58, 8;
	add.s64 	%rd53, %rd2, %rd52;
	ld.global.u64 	%rd54, [%rd53];
	mul.wide.u32 	%rd55, %r79, 8;
	add.s64 	%rd56, %rd1, %rd55;
	ld.global.u64 	%rd57, [%rd56];
	mad.lo.s64 	%rd58, %rd57, %rd54, %rd51;
	st.global.u64 	[%rd3], %rd58;
	add.s32 	%r59, %r75, 3;
	mul.wide.u32 	%rd59, %r59, 8;
	add.s64 	%rd60, %rd2, %rd59;
	ld.global.u64 	%rd61, [%rd60];
	mul.wide.u32 	%rd62, %r78, 8;
	add.s64 	%rd63, %rd1, %rd62;
	ld.global.u64 	%rd64, [%rd63];
	mad.lo.s64 	%rd65, %rd64, %rd61, %rd58;
	st.global.u64 	[%rd3], %rd65;
	mul.wide.u32 	%rd66, %r56, 8;
	add.s64 	%rd67, %rd2, %rd66;
	ld.global.u64 	%rd68, [%rd67];
	mul.wide.u32 	%rd69, %r77, 8;
	add.s64 	%rd70, %rd1, %rd69;
	ld.global.u64 	%rd71, [%rd70];
	mad.lo.s64 	%rd120, %rd71, %rd68, %rd65;
	st.global.u64 	[%rd3], %rd120;
	add.s32 	%r84, %r84, 8;
	add.s32 	%r83, %r83, %r10;
	add.s32 	%r82, %r82, %r10;
	add.s32 	%r81, %r81, %r10;
	add.s32 	%r80, %r80, %r10;
	add.s32 	%r79, %r79, %r10;
	add.s32 	%r78, %r78, %r10;
	add.s32 	%r77, %r77, %r10;
	add.s32 	%r76, %r76, %r10;
	add.s32 	%r75, %r75, 8;
	setp.ne.s32 	%p5, %r84, 0;
	@%p5 bra 	$L__BB0_3;
$L__BB0_4:
	setp.eq.s32 	%p6, %r6, 0;
	@%p6 bra 	$L__BB0_12;
	and.b32  	%r39, %r44, 3;
	setp.lt.u32 	%p7, %r6, 4;
	@%p7 bra 	$L__BB0_7;
	add.s32 	%r60, %r86, %r5;
	mul.wide.u32 	%rd72, %r60, 8;
	add.s64 	%rd73, %rd2, %rd72;
	ld.global.u64 	%rd74, [%rd73];
	mad.lo.s32 	%r61, %r86, %r44, %r3;
	mul.wide.u32 	%rd75, %r61, 8;
	add.s64 	%rd76, %rd1, %rd75;
	ld.global.u64 	%rd77, [%rd76];
	mad.lo.s64 	%rd78, %rd77, %rd74, %rd120;
	st.global.u64 	[%rd3], %rd78;
	add.s32 	%r62, %r60, 1;
	mul.wide.u32 	%rd79, %r62, 8;
	add.s64 	%rd80, %rd2, %rd79;
	ld.global.u64 	%rd81, [%rd80];
	add.s32 	%r63, %r61, %r44;
	mul.wide.u32 	%rd82, %r63, 8;
	add.s64 	%rd83, %rd1, %rd82;
	ld.global.u64 	%rd84, [%rd83];
	mad.lo.s64 	%rd85, %rd84, %rd81, %rd78;
	st.global.u64 	[%rd3], %rd85;
	add.s32 	%r64, %r60, 2;
	mul.wide.u32 	%rd86, %r64, 8;
	add.s64 	%rd87, %rd2, %rd86;
	ld.global.u64 	%rd88, [%rd87];
	add.s32 	%r65, %r63, %r44;
	mul.wide.u32 	%rd89, %r65, 8;
	add.s64 	%rd90, %rd1, %rd89;
	ld.global.u64 	%rd91, [%rd90];
	mad.lo.s64 	%rd92, %rd91, %rd88, %rd85;
	st.global.u64 	[%rd3], %rd92;
	add.s32 	%r66, %r60, 3;
	mul.wide.u32 	%rd93, %r66, 8;
	add.s64 	%rd94, %rd2, %rd93;
	ld.global.u64 	%rd95, [%rd94];
	add.s32 	%r67, %r65, %r44;
	mul.wide.u32 	%rd96, %r67, 8;
	add.s64 	%rd97, %rd1, %rd96;
	ld.global.u64 	%rd98, [%rd97];
	mad.lo.s64 	%rd120, %rd98, %rd95, %rd92;
	st.global.u64 	[%rd3], %rd120;
	add.s32 	%r86, %r86, 4;
$L__BB0_7:
	setp.eq.s32 	%p8, %r39, 0;
	@%p8 bra 	$L__BB0_12;
	setp.eq.s32 	%p9, %r39, 1;
	@%p9 bra 	$L__BB0_10;
	add.s32 	%r68, %r86, %r5;
	mul.wide.u32 	%rd99, %r68, 8;
	add.s64 	%rd100, %rd2, %rd99;
	ld.global.u64 	%rd101, [%rd100];
	mad.lo.s32 	%r69, %r86, %r44, %r3;
	mul.wide.u32 	%rd102, %r69, 8;
	add.s64 	%rd103, %rd1, %rd102;
	ld.global.u64 	%rd104, [%rd103];
	mad.lo.s64 	%rd105, %rd104, %rd101, %rd120;
	st.global.u64 	[%rd3], %rd105;
	add.s32 	%r70, %r68, 1;
	mul.wide.u32 	%rd106, %r70, 8;
	add.s64 	%rd107, %rd2, %rd106;
	ld.global.u64 	%rd108, [%rd107];
	add.s32 	%r71, %r69, %r44;
	mul.wide.u32 	%rd109, %r71, 8;
	add.s64 	%rd110, %rd1, %rd109;
	ld.global.u64 	%rd111, [%rd110];
	mad.lo.s64 	%rd120, %rd111, %rd108, %rd105;
	st.global.u64 	[%rd3], %rd120;
	add.s32 	%r86, %r86, 2;
$L__BB0_10:
	and.b32  	%r72, %r44, 1;
	setp.eq.b32 	%p10, %r72, 1;
	not.pred 	%p11, %p10;
	@%p11 bra 	$L__BB0_12;
	add.s32 	%r73, %r86, %r5;
	mul.wide.u32 	%rd112, %r73, 8;
	add.s64 	%rd113, %rd2, %rd112;
	ld.global.u64 	%rd114, [%rd113];
	mad.lo.s32 	%r74, %r86, %r44, %r3;
	mul.wide.u32 	%rd115, %r74, 8;
	add.s64 	%rd116, %rd1, %rd115;
	ld.global.u64 	%rd117, [%rd116];
	mad.lo.s64 	%rd118, %rd117, %rd114, %rd120;
	st.global.u64 	[%rd3], %rd118;
$L__BB0_12:
	ret;

}


// ===== COMPILED SASS (sm_100) =====

	.target	sm_100

	.elftype	@"ET_EXEC"


//--------------------- .note.nv.tkinfo           --------------------------
	.section	.note.nv.tkinfo,"",@"SHT_NOTE"
	.sectionflags	@"SHF_NOTE_NV_TKINFO"
	.tkinfo
        /*0018*/ 	.word	0x00000002
        /*0030*/ 	.string	""
        /*0030*/ 	.string	"ptxas"
        /*0030*/ 	.string	"Cuda compilation tools, release 13.0, V13.0.88"
        /*0030*/ 	.string	"Build cuda_13.0.r13.0/compiler.36424714_0"
        /*0030*/ 	.string	"-arch sm_100 -m 64 "



//--------------------- .note.nv.cuinfo           --------------------------
	.section	.note.nv.cuinfo,"",@"SHT_NOTE"
	.sectionflags	@"SHF_NOTE_NV_CUINFO"
        /*0018*/ 	.short	0x0002
        /*001a*/ 	.short	0x0064
        /*001c*/ 	.short	0x0082
	.zero		2


//--------------------- .nv.info                  --------------------------
	.section	.nv.info,"",@"SHT_CUDA_INFO"
	.align	4


	//----- nvinfo : EIATTR_REGCOUNT
	.align		4
        /*0000*/ 	.byte	0x04, 0x2f
        /*0002*/ 	.short	(.L_1 - .L_0)
	.align		4
.L_0:
        /*0004*/ 	.word	index@(_Z19multiply_matrix_gpuPlS_S_i)
        /*0008*/ 	.word	0x0000001c


	//----- nvinfo : EIATTR_FRAME_SIZE
	.align		4
.L_1:
        /*000c*/ 	.byte	0x04, 0x11
        /*000e*/ 	.short	(.L_3 - .L_2)
	.align		4
.L_2:
        /*0010*/ 	.word	index@(_Z19multiply_matrix_gpuPlS_S_i)
        /*0014*/ 	.word	0x00000000


	//----- nvinfo : EIATTR_MIN_STACK_SIZE
	.align		4
.L_3:
        /*0018*/ 	.byte	0x04, 0x12
        /*001a*/ 	.short	(.L_5 - .L_4)
	.align		4
.L_4:
        /*001c*/ 	.word	index@(_Z19multiply_matrix_gpuPlS_S_i)
        /*0020*/ 	.word	0x00000000
.L_5:


//--------------------- .nv.compat                --------------------------
	.section	.nv.compat,"",@"SHT_CUDA_COMPAT_INFO"
	.align	4
        /*0000*/ 	.byte	0x02, 0x09, 0x00, 0x00, 0x02, 0x02, 0x01, 0x00, 0x02, 0x05, 0x05, 0x00, 0x03, 0x07, 0x01, 0x01
        /*0010*/ 	.byte	0x02, 0x03, 0x00, 0x00, 0x02, 0x06, 0x01, 0x00, 0x04, 0x0b, 0x08, 0x00, 0x09, 0x00, 0x00, 0x00
        /*0020*/ 	.byte	0x00, 0x00, 0x00, 0x00


//--------------------- .nv.info._Z19multiply_matrix_gpuPlS_S_i --------------------------
	.section	.nv.info._Z19multiply_matrix_gpuPlS_S_i,"",@"SHT_CUDA_INFO"
	.sectionflags	@""
	.align	4


	//----- nvinfo : EIATTR_CUDA_API_VERSION
	.align		4
        /*0000*/ 	.byte	0x04, 0x37
        /*0002*/ 	.short	(.L_7 - .L_6)
.L_6:
        /*0004*/ 	.word	0x00000082


	//----- nvinfo : EIATTR_KPARAM_INFO
	.align		4
.L_7:
        /*0008*/ 	.byte	0x04, 0x17
        /*000a*/ 	.short	(.L_9 - .L_8)
.L_8:
        /*000c*/ 	.word	0x00000000
        /*0010*/ 	.short	0x0003
        /*0012*/ 	.short	0x0018
        /*0014*/ 	.byte	0x00, 0xf0, 0x11, 0x00


	//----- nvinfo : EIATTR_KPARAM_INFO
	.align		4
.L_9:
        /*0018*/ 	.byte	0x04, 0x17
        /*001a*/ 	.short	(.L_11 - .L_10)
.L_10:
        /*001c*/ 	.word	0x00000000
        /*0020*/ 	.short	0x0002
        /*0022*/ 	.short	0x0010
        /*0024*/ 	.byte	0x00, 0xf5, 0x21, 0x00


	//----- nvinfo : EIATTR_KPARAM_INFO
	.align		4
.L_11:
        /*0028*/ 	.byte	0x04, 0x17
        /*002a*/ 	.short	(.L_13 - .L_12)
.L_12:
        /*002c*/ 	.word	0x00000000
        /*0030*/ 	.short	0x0001
        /*0032*/ 	.short	0x0008
        /*0034*/ 	.byte	0x00, 0xf5, 0x21, 0x00


	//----- nvinfo : EIATTR_KPARAM_INFO
	.align		4
.L_13:
        /*0038*/ 	.byte	0x04, 0x17
        /*003a*/ 	.short	(.L_15 - .L_14)
.L_14:
        /*003c*/ 	.word	0x00000000
        /*0040*/ 	.short	0x0000
        /*0042*/ 	.short	0x0000
        /*0044*/ 	.byte	0x00, 0xf5, 0x21, 0x00


	//----- nvinfo : EIATTR_SPARSE_MMA_MASK
	.align		4
.L_15:
        /*0048*/ 	.byte	0x03, 0x50
        /*004a*/ 	.short	0x0000


	//----- nvinfo : EIATTR_MAXREG_COUNT
	.align		4
        /*004c*/ 	.byte	0x03, 0x1b
        /*004e*/ 	.short	0x00ff


	//----- nvinfo : EIATTR_MERCURY_ISA_VERSION
	.align		4
        /*0050*/ 	.byte	0x03, 0x5f
        /*0052*/ 	.short	0x0101


	//----- nvinfo : EIATTR_VRC_CTA_INIT_COUNT
	.align		4
        /*0054*/ 	.byte	0x02, 0x4a
	.zero		1
	.zero		1


	//----- nvinfo : EIATTR_EXIT_INSTR_OFFSETS
	.align		4
        /*0058*/ 	.byte	0x04, 0x1c
        /*005a*/ 	.short	(.L_17 - .L_16)


	//   ....[0]....
.L_16:
        /*005c*/ 	.word	0x000000c0


	//   ....[1]....
        /*0060*/ 	.word	0x00000a60


	//   ....[2]....
        /*0064*/ 	.word	0x00000e20


	//   ....[3]....
        /*0068*/ 	.word	0x00001060


	//   ....[4]....
        /*006c*/ 	.word	0x00001160


	//----- nvinfo : EIATTR_CBANK_PARAM_SIZE
	.align		4
.L_17:
        /*0070*/ 	.byte	0x03, 0x19
        /*0072*/ 	.short	0x001c


	//----- nvinfo : EIATTR_PARAM_CBANK
	.align		4
        /*0074*/ 	.byte	0x04, 0x0a
        /*0076*/ 	.short	(.L_19 - .L_18)
	.align		4
.L_18:
        /*0078*/ 	.word	index@(.nv.constant0._Z19multiply_matrix_gpuPlS_S_i)
        /*007c*/ 	.short	0x0380
        /*007e*/ 	.short	0x001c


	//----- nvinfo : EIATTR_SW_WAR
	.align		4
.L_19:
        /*0080*/ 	.byte	0x04, 0x36
        /*0082*/ 	.short	(.L_21 - .L_20)
.L_20:
        /*0084*/ 	.word	0x00000008
.L_21:


//--------------------- .nv.callgraph             --------------------------
	.section	.nv.callgraph,"",@"SHT_CUDA_CALLGRAPH"
	.align	4
	.sectionentsize	8
	.align		4
        /*0000*/ 	.word	0x00000000
	.align		4
        /*0004*/ 	.word	0xffffffff
	.align		4
        /*0008*/ 	.word	0x00000000
	.align		4
        /*000c*/ 	.word	0xfffffffe
	.align		4
        /*0010*/ 	.word	0x00000000
	.align		4
        /*0014*/ 	.word	0xfffffffd
	.align		4
        /*0018*/ 	.word	0x00000000
	.align		4
        /*001c*/ 	.word	0xfffffffc


//--------------------- .text._Z19multiply_matrix_gpuPlS_S_i --------------------------
	.section	.text._Z19multiply_matrix_gpuPlS_S_i,"ax",@progbits
	.align	128
        .global         _Z19multiply_matrix_gpuPlS_S_i
        .type           _Z19multiply_matrix_gpuPlS_S_i,@function
        .size           _Z19multiply_matrix_gpuPlS_S_i,(.L_x_5 - _Z19multiply_matrix_gpuPlS_S_i)
        .other          _Z19multiply_matrix_gpuPlS_S_i,@"STO_CUDA_ENTRY STV_DEFAULT"
_Z19multiply_matrix_gpuPlS_S_i:
.text._Z19multiply_matrix_gpuPlS_S_i:
[----:B------:R-:W-:Y:S01]  /*0000*/  LDC R1, c[0x0][0x37c] ;  /* 0x0000df00ff017b82 */ /* 0x000fe20000000800 */
[----:B------:R-:W0:Y:S07]  /*0010*/  S2R R6, SR_TID.X ;  /* 0x0000000000067919 */ /* 0x000e2e0000002100 */
[----:B------:R-:W1:Y:S01]  /*0020*/  S2UR UR5, SR_CTAID.X ;  /* 0x00000000000579c3 */ /* 0x000e620000002500 */
[----:B------:R-:W1:Y:S01]  /*0030*/  LDCU UR4, c[0x0][0x360] ;  /* 0x00006c00ff0477ac */ /* 0x000e620008000800 */
[----:B------:R-:W2:Y:S06]  /*0040*/  LDCU UR18, c[0x0][0x398] ;  /* 0x00007300ff1277ac */ /* 0x000eac0008000800 */
[----:B------:R-:W3:Y:S01]  /*0050*/  S2UR UR15, SR_CTAID.Y ;  /* 0x00000000000f79c3 */ /* 0x000ee20000002600 */
[----:B--2---:R-:W-:Y:S01]  /*0060*/  MOV R2, UR18 ;  /* 0x0000001200027c02 */ /* 0x004fe20008000f00 */
[----:B-1----:R-:W-:-:S03]  /*0070*/  UIMAD UR5, UR5, UR4, URZ ;  /* 0x00000004050572a4 */ /* 0x002fc6000f8e02ff */
[----:B------:R-:W-:-:S03]  /*0080*/  ISETP.GE.AND P0, PT, R2, 0x1, PT ;  /* 0x000000010200780c */ /* 0x000fc60003f06270 */
[----:B0-----:R-:W-:-:S04]  /*0090*/  IADD3 R0, PT, PT, R6, UR5, RZ ;  /* 0x0000000506007c10 */ /* 0x001fc8000fffe0ff */
[----:B---3--:R-:W-:-:S04]  /*00a0*/  VIMNMX.U32 R2, PT, PT, R0, UR15, !PT ;  /* 0x0000000f00027c48 */ /* 0x008fc8000ffe0000 */
[----:B------:R-:W-:-:S13]  /*00b0*/  ISETP.GE.U32.OR P0, PT, R2, UR18, !P0 ;  /* 0x0000001202007c0c */ /* 0x000fda000c706470 */
[----:B------:R-:W-:Y:S05]  /*00c0*/  @P0 EXIT ;  /* 0x000000000000094d */ /* 0x000fea0003800000 */
[----:B------:R-:W0:Y:S01]  /*00d0*/  LDC.64 R2, c[0x0][0x390] ;  /* 0x0000e400ff027b82 */ /* 0x000e220000000a00 */
[----:B------:R-:W1:Y:S01]  /*00e0*/  LDCU.64 UR16, c[0x0][0x358] ;  /* 0x00006b00ff1077ac */ /* 0x000e620008000a00 */
[----:B------:R-:W-:Y:S02]  /*00f0*/  MOV R4, UR18 ;  /* 0x0000001200047c02 */ /* 0x000fe40008000f00 */
[----:B------:R-:W-:Y:S01]  /*0100*/  MOV R5, UR15 ;  /* 0x0000000f00057c02 */ /* 0x000fe20008000f00 */
[----:B------:R-:W-:Y:S01]  /*0110*/  ULOP3.LUT UR12, UR18, 0x7, URZ, 0xc0, !UPT ;  /* 0x00000007120c7892 */ /* 0x000fe2000f8ec0ff */
[----:B------:R-:W-:Y:S01]  /*0120*/  ISETP.GE.U32.AND P0, PT, R4, 0x8, PT ;  /* 0x000000080400780c */ /* 0x000fe20003f06070 */
[----:B------:R-:W-:Y:S02]  /*0130*/  UMOV UR4, URZ ;  /* 0x000000ff00047c82 */ /* 0x000fe40008000000 */
[----:B------:R-:W-:-:S04]  /*0140*/  IMAD R5, R5, UR18, R0 ;  /* 0x0000001205057c24 */ /* 0x000fc8000f8e0200 */
[----:B0-----:R-:W-:-:S05]  /*0150*/  IMAD.WIDE.U32 R2, R5, 0x8, R2 ;  /* 0x0000000805027825 */ /* 0x001fca00078e0002 */
[----:B-1----:R0:W5:Y:S01]  /*0160*/  LDG.E.64 R12, desc[UR16][R2.64] ;  /* 0x00000010020c7981 */ /* 0x002162000c1e1b00 */
[----:B------:R-:W-:Y:S05]  /*0170*/  @!P0 BRA `(.L_x_0) ;  /* 0x0000000800308947 */ /* 0x000fea0003800000 */
[----:B------:R-:W-:Y:S01]  /*0180*/  MOV R5, UR5 ;  /* 0x0000000500057c02 */ /* 0x000fe20008000f00 */
[----:B------:R-:W-:Y:S01]  /*0190*/  IMAD.U32 R9, RZ, RZ, UR18 ;  /* 0x00000012ff097e24 */ /* 0x000fe2000f8e00ff */
[----:B------:R-:W-:Y:S01]  /*01a0*/  MOV R11, UR18 ;  /* 0x00000012000b7c02 */ /* 0x000fe20008000f00 */
[----:B------:R-:W-:Y:S02]  /*01b0*/  ULOP3.LUT UR4, UR18, 0x7ffffff8, URZ, 0xc0, !UPT ;  /* 0x7ffffff812047892 */ /* 0x000fe4000f8ec0ff */
[----:B------:R-:W-:Y:S01]  /*01c0*/  IADD3 R6, PT, PT, R5, UR18, R6 ;  /* 0x0000001205067c10 */ /* 0x000fe2000fffe006 */
[----:B------:R-:W-:Y:S02]  /*01d0*/  UIMAD UR14, UR15, UR18, 0x3 ;  /* 0x000000030f0e74a4 */ /* 0x000fe4000f8e0212 */
[----:B------:R-:W-:Y:S01]  /*01e0*/  MOV R7, UR18 ;  /* 0x0000001200077c02 */ /* 0x000fe20008000f00 */
[----:B------:R-:W1:Y:S01]  /*01f0*/  LDCU.128 UR8, c[0x0][0x380] ;  /* 0x00007000ff0877ac */ /* 0x000e620008000c00 */
[----:B------:R-:W-:-:S02]  /*0200*/  MOV R15, UR18 ;  /* 0x00000012000f7c02 */ /* 0x000fc40008000f00 */
[----:B------:R-:W-:Y:S01]  /*0210*/  MOV R17, UR18 ;  /* 0x0000001200117c02 */ /* 0x000fe20008000f00 */
[--C-:B------:R-:W-:Y:S01]  /*0220*/  IMAD R7, R7, 0x3, R0.reuse ;  /* 0x0000000307077824 */ /* 0x100fe200078e0200 */
[----:B------:R-:W-:Y:S01]  /*0230*/  MOV R5, UR18 ;  /* 0x0000001200057c02 */ /* 0x000fe20008000f00 */
[--C-:B------:R-:W-:Y:S01]  /*0240*/  IMAD R10, R15, 0x6, R0.reuse ;  /* 0x000000060f0a7824 */ /* 0x100fe200078e0200 */
[-C--:B------:R-:W-:Y:S01]  /*0250*/  LEA R8, R9, R0.reuse, 0x2 ;  /* 0x0000000009087211 */ /* 0x080fe200078e10ff */
[--C-:B------:R-:W-:Y:S01]  /*0260*/  IMAD R9, R11, 0x5, R0.reuse ;  /* 0x000000050b097824 */ /* 0x100fe200078e0200 */
[-C--:B------:R-:W-:Y:S01]  /*0270*/  MOV R4, R0.reuse ;  /* 0x0000000000047202 */ /* 0x080fe20000000f00 */
[----:B------:R-:W-:Y:S01]  /*0280*/  IMAD R11, R17, 0x7, R0 ;  /* 0x00000007110b7824 */ /* 0x000fe200078e0200 */
[----:B------:R-:W-:Y:S01]  /*0290*/  LEA R5, R5, R0, 0x1 ;  /* 0x0000000005057211 */ /* 0x000fe200078e08ff */
[----:B------:R-:W-:-:S12]  /*02a0*/  UIADD3 UR13, UPT, UPT, -UR4, URZ, URZ ;  /* 0x000000ff040d7290 */ /* 0x000fd8000fffe1ff */
.L_x_1:
[----:B------:R-:W-:Y:S01]  /*02b0*/  UIADD3 UR6, UPT, UPT, UR14, -0x3, URZ ;  /* 0xfffffffd0e067890 */ /* 0x000fe2000fffe0ff */
[----:B------:R-:W-:-:S03]  /*02c0*/  IMAD.MOV.U32 R19, RZ, RZ, 0x8 ;  /* 0x00000008ff137424 */ /* 0x000fc600078e00ff */
[----:B-1----:R-:W-:Y:S01]  /*02d0*/  UIMAD.WIDE.U32 UR6, UR6, 0x8, UR8 ;  /* 0x00000008060678a5 */ /* 0x002fe2000f8e0008 */
[----:B------:R-:W-:-:S05]  /*02e0*/  IMAD.WIDE.U32 R18, R4, R19, UR10 ;  /* 0x0000000a04127e25 */ /* 0x000fca000f8e0013 */
[----:B------:R-:W-:Y:S01]  /*02f0*/  MOV R20, UR6 ;  /* 0x0000000600147c02 */ /* 0x000fe20008000f00 */
[----:B------:R-:W2:Y:S01]  /*0300*/  LDG.E.64 R18, desc[UR16][R18.64] ;  /* 0x0000001012127981 */ /* 0x000ea2000c1e1b00 */
[----:B------:R-:W-:-:S05]  /*0310*/  MOV R21, UR7 ;  /* 0x0000000700157c02 */ /* 0x000fca0008000f00 */
[----:B------:R-:W2:Y:S01]  /*0320*/  LDG.E.64 R16, desc[UR16][R20.64] ;  /* 0x0000001014107981 */ /* 0x000ea2000c1e1b00 */
[----:B------:R-:W-:-:S04]  /*0330*/  UIADD3 UR6, UPT, UPT, UR14, -0x2, URZ ;  /* 0xfffffffe0e067890 */ /* 0x000fc8000fffe0ff */
[----:B------:R-:W-:Y:S01]  /*0340*/  UIMAD.WIDE.U32 UR6, UR6, 0x8, UR8 ;  /* 0x00000008060678a5 */ /* 0x000fe2000f8e0008 */
[----:B--2---:R-:W-:-:S04]  /*0350*/  IMAD R23, R19, R16, RZ ;  /* 0x0000001013177224 */ /* 0x004fc800078e02ff */
[-C--:B------:R-:W-:Y:S02]  /*0360*/  IMAD R23, R17, R18.reuse, R23 ;  /* 0x0000001211177224 */ /* 0x080fe400078e0217 */
[----:B------:R-:W-:Y:S02]  /*0370*/  HFMA2 R17, -RZ, RZ, 0, 4.76837158203125e-07 ;  /* 0x00000008ff117431 */ /* 0x000fe400000001ff */
[----:B-----5:R-:W-:Y:S01]  /*0380*/  IMAD.WIDE.U32 R14, R16, R18, R12 ;  /* 0x00000012100e7225 */ /* 0x020fe200078e000c */
[----:B------:R-:W-:Y:S02]  /*0390*/  MOV R12, UR6 ;  /* 0x00000006000c7c02 */ /* 0x000fe40008000f00 */
[----:B------:R-:W-:Y:S02]  /*03a0*/  MOV R13, UR7 ;  /* 0x00000007000d7c02 */ /* 0x000fe40008000f00 */
[----:B------:R-:W-:Y:S01]  /*03b0*/  IADD3 R15, PT, PT, R15, R23, RZ ;  /* 0x000000170f0f7210 */ /* 0x000fe20007ffe0ff */
[----:B------:R-:W-:-:S04]  /*03c0*/  IMAD.WIDE.U32 R16, R6, R17, UR10 ;  /* 0x0000000a06107e25 */ /* 0x000fc8000f8e0011 */
[----:B------:R1:W-:Y:S04]  /*03d0*/  STG.E.64 desc[UR16][R2.64], R14 ;  /* 0x0000000e02007986 */ /* 0x0003e8000c101b10 */
[----:B------:R-:W2:Y:S04]  /*03e0*/  LDG.E.64 R12, desc[UR16][R12.64] ;  /* 0x000000100c0c7981 */ /* 0x000ea8000c1e1b00 */
[----:B------:R-:W2:Y:S01]  /*03f0*/  LDG.E.64 R16, desc[UR16][R16.64] ;  /* 0x0000001010107981 */ /* 0x000ea2000c1e1b00 */
[----:B------:R-:W-:Y:S01]  /*0400*/  UIADD3 UR6, UPT, UPT, UR14, -0x1, URZ ;  /* 0xffffffff0e067890 */ /* 0x000fe2000fffe0ff */
[----:B------:R-:W-:-:S03]  /*0410*/  IMAD.MOV.U32 R20, RZ, RZ, 0x8 ;  /* 0x00000008ff147424 */ /* 0x000fc600078e00ff */
[----:B------:R-:W-:-:S06]  /*0420*/  UIMAD.WIDE.U32 UR6, UR6, 0x8, UR8 ;  /* 0x00000008060678a5 */ /* 0x000fcc000f8e0008 */
[----:B------:R-:W-:Y:S02]  /*0430*/  MOV R22, UR6 ;  /* 0x0000000600167c02 */ /* 0x000fe40008000f00 */
[----:B------:R-:W-:Y:S01]  /*0440*/  MOV R23, UR7 ;  /* 0x0000000700177c02 */ /* 0x000fe20008000f00 */
[----:B--2---:R-:W-:Y:S02]  /*0450*/  IMAD R21, R17, R12, RZ ;  /* 0x0000000c11157224 */ /* 0x004fe400078e02ff */
[----:B------:R-:W-:-:S04]  /*0460*/  IMAD.WIDE.U32 R18, R12, R16, R14 ;  /* 0x000000100c127225 */ /* 0x000fc800078e000e */
[----:B------:R-:W-:Y:S02]  /*0470*/  IMAD R21, R13, R16, R21 ;  /* 0x000000100d157224 */ /* 0x000fe400078e0215 */
[----:B-1----:R-:W-:-:S03]  /*0480*/  IMAD.WIDE.U32 R14, R5, R20, UR10 ;  /* 0x0000000a050e7e25 */ /* 0x002fc6000f8e0014 */
[----:B------:R-:W-:-:S05]  /*0490*/  IADD3 R19, PT, PT, R19, R21, RZ ;  /* 0x0000001513137210 */ /* 0x000fca0007ffe0ff */
[----:B------:R1:W-:Y:S04]  /*04a0*/  STG.E.64 desc[UR16][R2.64], R18 ;  /* 0x0000001202007986 */ /* 0x0003e8000c101b10 */
[----:B------:R-:W2:Y:S04]  /*04b0*/  LDG.E.64 R12, desc[UR16][R22.64] ;  /* 0x00000010160c7981 */ /* 0x000ea8000c1e1b00 */
[----:B------:R-:W2:Y:S01]  /*04c0*/  LDG.E.64 R14, desc[UR16][R14.64] ;  /* 0x000000100e0e7981 */ /* 0x000ea2000c1e1b00 */
[----:B------:R-:W-:Y:S01]  /*04d0*/  UIMAD.WIDE.U32 UR6, UR14, 0x8, UR8 ;  /* 0x000000080e0678a5 */ /* 0x000fe2000f8e0008 */
[----:B--2---:R-:W-:-:S02]  /*04e0*/  IMAD R21, R15, R12, RZ ;  /* 0x0000000c0f157224 */ /* 0x004fc400078e02ff */
[----:B------:R-:W-:-:S04]  /*04f0*/  IMAD.WIDE.U32 R16, R12, R14, R18 ;  /* 0x0000000e0c107225 */ /* 0x000fc800078e0012 */
[----:B------:R-:W-:Y:S01]  /*0500*/  IMAD R21, R13, R14, R21 ;  /* 0x0000000e0d157224 */ /* 0x000fe200078e0215 */
[----:B------:R-:W-:Y:S02]  /*0510*/  MOV R12, UR6 ;  /* 0x00000006000c7c02 */ /* 0x000fe40008000f00 */
[----:B------:R-:W-:Y:S02]  /*0520*/  MOV R13, UR7 ;  /* 0x00000007000d7c02 */ /* 0x000fe40008000f00 */
[----:B------:R-:W-:Y:S01]  /*0530*/  IADD3 R17, PT, PT, R17, R21, RZ ;  /* 0x0000001511117210 */ /* 0x000fe20007ffe0ff */
[----:B------:R-:W-:-:S04]  /*0540*/  IMAD.WIDE.U32 R20, R7, R20, UR10 ;  /* 0x0000000a07147e25 */ /* 0x000fc8000f8e0014 */
[----:B------:R2:W-:Y:S04]  /*0550*/  STG.E.64 desc[UR16][R2.64], R16 ;  /* 0x0000001002007986 */ /* 0x0005e8000c101b10 */
[----:B------:R-:W1:Y:S04]  /*0560*/  LDG.E.64 R12, desc[UR16][R12.64] ;  /* 0x000000100c0c7981 */ /* 0x000e68000c1e1b00 */
[----:B------:R-:W1:Y:S01]  /*0570*/  LDG.E.64 R20, desc[UR16][R20.64] ;  /* 0x0000001014147981 */ /* 0x000e62000c1e1b00 */
[----:B------:R-:W-:Y:S01]  /*0580*/  UIADD3 UR6, UPT, UPT, UR14, 0x1, URZ ;  /* 0x000000010e067890 */ /* 0x000fe2000fffe0ff */
[----:B------:R-:W-:-:S03]  /*0590*/  IMAD.MOV.U32 R25, RZ, RZ, 0x8 ;  /* 0x00000008ff197424 */ /* 0x000fc600078e00ff */
[----:B------:R-:W-:-:S06]  /*05a0*/  UIMAD.WIDE.U32 UR6, UR6, 0x8, UR8 ;  /* 0x00000008060678a5 */ /* 0x000fcc000f8e0008 */
[----:B------:R-:W-:Y:S02]  /*05b0*/  MOV R22, UR6 ;  /* 0x0000000600167c02 */ /* 0x000fe40008000f00 */
[----:B------:R-:W-:Y:S01]  /*05c0*/  MOV R23, UR7 ;  /* 0x0000000700177c02 */ /* 0x000fe20008000f00 */
[----:B-1----:R-:W-:Y:S02]  /*05d0*/  IMAD R19, R21, R12, RZ ;  /* 0x0000000c15137224 */ /* 0x002fe400078e02ff */
[----:B------:R-:W-:-:S04]  /*05e0*/  IMAD.WIDE.U32 R14, R12, R20, R16 ;  /* 0x000000140c0e7225 */ /* 0x000fc800078e0010 */
[----:B------:R-:W-:Y:S02]  /*05f0*/  IMAD R19, R13, R20, R19 ;  /* 0x000000140d137224 */ /* 0x000fe400078e0213 */
[----:B--2---:R-:W-:-:S03]  /*0600*/  IMAD.WIDE.U32 R16, R8, R25, UR10 ;  /* 0x0000000a08107e25 */ /* 0x004fc6000f8e0019 */
[----:B------:R-:W-:-:S05]  /*0610*/  IADD3 R15, PT, PT, R15, R19, RZ ;  /* 0x000000130f0f7210 */ /* 0x000fca0007ffe0ff */
[----:B------:R1:W-:Y:S04]  /*0620*/  STG.E.64 desc[UR16][R2.64], R14 ;  /* 0x0000000e02007986 */ /* 0x0003e8000c101b10 */
[----:B------:R-:W2:Y:S04]  /*0630*/  LDG.E.64 R12, desc[UR16][R22.64] ;  /* 0x00000010160c7981 */ /* 0x000ea8000c1e1b00 */
[----:B------:R-:W2:Y:S01]  /*0640*/  LDG.E.64 R16, desc[UR16][R16.64] ;  /* 0x0000001010107981 */ /* 0x000ea2000c1e1b00 */
[----:B------:R-:W-:Y:S01]  /*0650*/  UIADD3 UR6, UPT, UPT, UR14, 0x2, URZ ;  /* 0x000000020e067890 */ /* 0x000fe2000fffe0ff */
[----:B------:R-:W-:-:S03]  /*0660*/  MOV R20, 0x8 ;  /* 0x0000000800147802 */ /* 0x000fc60000000f00 */
[----:B------:R-:W-:Y:S01]  /*0670*/  UIMAD.WIDE.U32 UR6, UR6, 0x8, UR8 ;  /* 0x00000008060678a5 */ /* 0x000fe2000f8e0008 */
[----:B--2---:R-:W-:Y:S02]  /*0680*/  IMAD R21, R17, R12, RZ ;  /* 0x0000000c11157224 */ /* 0x004fe400078e02ff */
[----:B------:R-:W-:-:S04]  /*0690*/  IMAD.WIDE.U32 R18, R12, R16, R14 ;  /* 0x000000100c127225 */ /* 0x000fc800078e000e */
[----:B------:R-:W-:Y:S01]  /*06a0*/  IMAD R21, R13, R16, R21 ;  /* 0x000000100d157224 */ /* 0x000fe200078e0215 */
[----:B------:R-:W-:Y:S01]  /*06b0*/  MOV R12, UR6 ;  /* 0x00000006000c7c02 */ /* 0x000fe20008000f00 */
[----:B------:R-:W-:Y:S02]  /*06c0*/  IMAD.U32 R13, RZ, RZ, UR7 ;  /* 0x00000007ff0d7e24 */ /* 0x000fe4000f8e00ff */
[----:B-1----:R-:W-:Y:S01]  /*06d0*/  IMAD.WIDE.U32 R14, R9, R20, UR10 ;  /* 0x0000000a090e7e25 */ /* 0x002fe2000f8e0014 */
[----:B------:R-:W-:-:S05]  /*06e0*/  IADD3 R19, PT, PT, R19, R21, RZ ;  /* 0x0000001513137210 */ /* 0x000fca0007ffe0ff */
[----:B------:R1:W-:Y:S04]  /*06f0*/  STG.E.64 desc[UR16][R2.64], R18 ;  /* 0x0000001202007986 */ /* 0x0003e8000c101b10 */
[----:B------:R-:W2:Y:S04]  /*0700*/  LDG.E.64 R12, desc[UR16][R12.64] ;  /* 0x000000100c0c7981 */ /* 0x000ea8000c1e1b00 */
[----:B------:R-:W2:Y:S01]  /*0710*/  LDG.E.64 R14, desc[UR16][R14.64] ;  /* 0x000000100e0e7981 */ /* 0x000ea2000c1e1b00 */
[----:B------:R-:W-:Y:S01]  /*0720*/  HFMA2 R23, -RZ, RZ, 0, 4.76837158203125e-07 ;  /* 0x00000008ff177431 */ /* 0x000fe200000001ff */
[----:B------:R-:W-:-:S04]  /*0730*/  UIADD3 UR6, UPT, UPT, UR14, 0x3, URZ ;  /* 0x000000030e067890 */ /* 0x000fc8000fffe0ff */
[----:B------:R-:W-:-:S06]  /*0740*/  UIMAD.WIDE.U32 UR6, UR6, 0x8, UR8 ;  /* 0x00000008060678a5 */ /* 0x000fcc000f8e0008 */
[----:B------:R-:W-:Y:S01]  /*0750*/  MOV R20, UR6 ;  /* 0x0000000600147c02 */ /* 0x000fe20008000f00 */
[----:B--2---:R-:W-:Y:S02]  /*0760*/  IMAD R21, R15, R12, RZ ;  /* 0x0000000c0f157224 */ /* 0x004fe400078e02ff */
[----:B------:R-:W-:-:S04]  /*0770*/  IMAD.WIDE.U32 R16, R12, R14, R18 ;  /* 0x0000000e0c107225 */ /* 0x000fc800078e0012 */
[----:B------:R-:W-:Y:S02]  /*0780*/  IMAD R21, R13, R14, R21 ;  /* 0x0000000e0d157224 */ /* 0x000fe400078e0215 */
[----:B-1----:R-:W-:-:S03]  /*0790*/  IMAD.WIDE.U32 R18, R10, R23, UR10 ;  /* 0x0000000a0a127e25 */ /* 0x002fc6000f8e0017 */
[----:B------:R-:W-:Y:S02]  /*07a0*/  IADD3 R17, PT, PT, R17, R21, RZ ;  /* 0x0000001511117210 */ /* 0x000fe40007ffe0ff */
[----:B------:R-:W-:-:S03]  /*07b0*/  MOV R21, UR7 ;  /* 0x0000000700157c02 */ /* 0x000fc60008000f00 */
[----:B------:R1:W-:Y:S04]  /*07c0*/  STG.E.64 desc[UR16][R2.64], R16 ;  /* 0x0000001002007986 */ /* 0x0003e8000c101b10 */
[----:B------:R-:W2:Y:S04]  /*07d0*/  LDG.E.64 R12, desc[UR16][R20.64] ;  /* 0x00000010140c7981 */ /* 0x000ea8000c1e1b00 */
[----:B------:R-:W2:Y:S01]  /*07e0*/  LDG.E.64 R18, desc[UR16][R18.64] ;  /* 0x0000001012127981 */ /* 0x000ea2000c1e1b00 */
[----:B------:R-:W-:-:S04]  /*07f0*/  UIADD3 UR6, UPT, UPT, UR14, 0x4, URZ ;  /* 0x000000040e067890 */ /* 0x000fc8000fffe0ff */
[----:B------:R-:W-:-:S06]  /*0800*/  UIMAD.WIDE.U32 UR6, UR6, 0x8, UR8 ;  /* 0x00000008060678a5 */ /* 0x000fcc000f8e0008 */
[----:B------:R-:W-:Y:S02]  /*0810*/  IMAD.U32 R22, RZ, RZ, UR6 ;  /* 0x00000006ff167e24 */ /* 0x000fe4000f8e00ff */
[----:B--2---:R-:W-:Y:S02]  /*0820*/  IMAD R23, R19, R12, RZ ;  /* 0x0000000c13177224 */ /* 0x004fe400078e02ff */
[----:B------:R-:W-:Y:S01]  /*0830*/  IMAD.WIDE.U32 R14, R12, R18, R16 ;  /* 0x000000120c0e7225 */ /* 0x000fe200078e0010 */
[----:B------:R-:W-:-:S03]  /*0840*/  MOV R12, 0x8 ;  /* 0x00000008000c7802 */ /* 0x000fc60000000f00 */
        /* <DEDUP_REMOVED lines=8> */
[----:B------:R-:W-:Y:S01]  /*08d0*/  UISETP.NE.AND UP0, UPT, UR13, URZ, UPT ;  /* 0x000000ff0d00728c */ /* 0x000fe2000bf05270 */
[----:B------:R-:W-:Y:S01]  /*08e0*/  MOV R20, UR18 ;  /* 0x0000001200147c02 */ /* 0x000fe20008000f00 */
[----:B------:R-:W-:-:S03]  /*08f0*/  UIADD3 UR14, UPT, UPT, UR14, 0x8, URZ ;  /* 0x000000080e0e7890 */ /* 0x000fc6000fffe0ff */
[----:B------:R-:W-:Y:S01]  /*0900*/  LEA R5, R20, R5, 0x3 ;  /* 0x0000000514057211 */ /* 0x000fe200078e18ff */
[----:B--2---:R-:W-:Y:S02]  /*0910*/  IMAD R21, R17, R12, RZ ;  /* 0x0000000c11157224 */ /* 0x004fe400078e02ff */
[----:B------:R-:W-:-:S04]  /*0920*/  IMAD.WIDE.U32 R18, R12, R16, R14 ;  /* 0x000000100c127225 */ /* 0x000fc800078e000e */
[----:B------:R-:W-:Y:S01]  /*0930*/  IMAD R13, R13, R16, R21 ;  /* 0x000000100d0d7224 */ /* 0x000fe200078e0215 */
[----:B------:R-:W-:-:S04]  /*0940*/  MOV R12, R18 ;  /* 0x00000012000c7202 */ /* 0x000fc80000000f00 */
[----:B------:R-:W-:-:S05]  /*0950*/  IADD3 R13, PT, PT, R19, R13, RZ ;  /* 0x0000000d130d7210 */ /* 0x000fca0007ffe0ff */
[----:B------:R2:W-:Y:S01]  /*0960*/  STG.E.64 desc[UR16][R2.64], R12 ;  /* 0x0000000c02007986 */ /* 0x0005e2000c101b10 */
[----:B-1----:R-:W-:Y:S01]  /*0970*/  MOV R14, UR18 ;  /* 0x00000012000e7c02 */ /* 0x002fe20008000f00 */
[----:B------:R-:W-:Y:S01]  /*0980*/  IMAD.U32 R15, RZ, RZ, UR18 ;  /* 0x00000012ff0f7e24 */ /* 0x000fe2000f8e00ff */
[----:B------:R-:W-:Y:S02]  /*0990*/  MOV R21, UR18 ;  /* 0x0000001200157c02 */ /* 0x000fe40008000f00 */
[----:B------:R-:W-:Y:S02]  /*09a0*/  MOV R16, UR18 ;  /* 0x0000001200107c02 */ /* 0x000fe40008000f00 */
[----:B------:R-:W-:Y:S01]  /*09b0*/  MOV R17, UR18 ;  /* 0x0000001200117c02 */ /* 0x000fe20008000f00 */
[C---:B------:R-:W-:Y:S01]  /*09c0*/  IMAD R11, R14.reuse, 0x8, R11 ;  /* 0x000000080e0b7824 */ /* 0x040fe200078e020b */
[----:B------:R-:W-:Y:S02]  /*09d0*/  LEA R6, R21, R6, 0x3 ;  /* 0x0000000615067211 */ /* 0x000fe400078e18ff */
[----:B------:R-:W-:-:S02]  /*09e0*/  LEA R7, R14, R7, 0x3 ;  /* 0x000000070e077211 */ /* 0x000fc400078e18ff */
[C---:B------:R-:W-:Y:S02]  /*09f0*/  LEA R8, R15.reuse, R8, 0x3 ;  /* 0x000000080f087211 */ /* 0x040fe400078e18ff */
[----:B------:R-:W-:Y:S02]  /*0a00*/  LEA R9, R16, R9, 0x3 ;  /* 0x0000000910097211 */ /* 0x000fe400078e18ff */
[----:B------:R-:W-:Y:S02]  /*0a10*/  LEA R10, R15, R10, 0x3 ;  /* 0x0000000a0f0a7211 */ /* 0x000fe400078e18ff */
[----:B------:R-:W-:Y:S01]  /*0a20*/  LEA R4, R17, R4, 0x3 ;  /* 0x0000000411047211 */ /* 0x000fe200078e18ff */
[----:B--2---:R-:W-:Y:S06]  /*0a30*/  BRA.U UP0, `(.L_x_1) ;  /* 0xfffffff9001c7547 */ /* 0x004fec000b83ffff */
.L_x_0:
[----:B------:R-:W-:-:S06]  /*0a40*/  UISETP.NE.AND UP0, UPT, UR12, URZ, UPT ;  /* 0x000000ff0c00728c */ /* 0x000fcc000bf05270 */
[----:B------:R-:W-:-:S13]  /*0a50*/  PLOP3.LUT P0, PT, PT, PT, UP0, 0x80, 0x8 ;  /* 0x000000000008781c */ /* 0x000fda0003f0f008 */
[----:B------:R-:W-:Y:S05]  /*0a60*/  @!P0 EXIT ;  /* 0x000000000000894d */ /* 0x000fea0003800000 */
[----:B------:R-:W-:Y:S02]  /*0a70*/  UISETP.GE.U32.AND UP0, UPT, UR12, 0x4, UPT ;  /* 0x000000040c00788c */ /* 0x000fe4000bf06070 */
[----:B------:R-:W-:-:S07]  /*0a80*/  ULOP3.LUT UR5, UR18, 0x3, URZ, 0xc0, !UPT ;  /* 0x0000000312057892 */ /* 0x000fce000f8ec0ff */
[----:B------:R-:W-:Y:S05]  /*0a90*/  BRA.U !UP0, `(.L_x_2) ;  /* 0x0000000108d87547 */ /* 0x000fea000b800000 */
[----:B------:R-:W1:Y:S01]  /*0aa0*/  LDC.64 R6, c[0x0][0x380] ;  /* 0x0000e000ff067b82 */ /* 0x000e620000000a00 */
[----:B------:R-:W-:Y:S02]  /*0ab0*/  UIMAD UR6, UR15, UR18, UR4 ;  /* 0x000000120f0672a4 */ /* 0x000fe4000f8e0204 */
[----:B------:R-:W-:-:S04]  /*0ac0*/  MOV R9, UR4 ;  /* 0x0000000400097c02 */ /* 0x000fc80008000f00 */
[----:B------:R-:W-:Y:S01]  /*0ad0*/  MOV R15, UR6 ;  /* 0x00000006000f7c02 */ /* 0x000fe20008000f00 */
[----:B------:R-:W2:Y:S01]  /*0ae0*/  LDC.64 R4, c[0x0][0x388] ;  /* 0x0000e200ff047b82 */ /* 0x000ea20000000a00 */
[----:B------:R-:W-:-:S03]  /*0af0*/  IMAD R9, R9, UR18, R0 ;  /* 0x0000001209097c24 */ /* 0x000fc6000f8e0200 */
[----:B-1----:R-:W-:-:S06]  /*0b00*/  IMAD.WIDE.U32 R14, R15, 0x8, R6 ;  /* 0x000000080f0e7825 */ /* 0x002fcc00078e0006 */
[----:B------:R-:W3:Y:S01]  /*0b10*/  LDG.E.64 R14, desc[UR16][R14.64] ;  /* 0x000000100e0e7981 */ /* 0x000ee2000c1e1b00 */
[----:B--2---:R-:W-:-:S06]  /*0b20*/  IMAD.WIDE.U32 R16, R9, 0x8, R4 ;  /* 0x0000000809107825 */ /* 0x004fcc00078e0004 */
[----:B------:R-:W3:Y:S01]  /*0b30*/  LDG.E.64 R16, desc[UR16][R16.64] ;  /* 0x0000001010107981 */ /* 0x000ee2000c1e1b00 */
[----:B------:R-:W-:Y:S02]  /*0b40*/  MOV R8, UR6 ;  /* 0x0000000600087c02 */ /* 0x000fe40008000f00 */
[----:B------:R-:W-:Y:S01]  /*0b50*/  IADD3 R9, PT, PT, R9, UR18, RZ ;  /* 0x0000001209097c10 */ /* 0x000fe2000fffe0ff */
[----:B---3--:R-:W-:Y:S02]  /*0b60*/  IMAD R19, R17, R14, RZ ;  /* 0x0000000e11137224 */ /* 0x008fe400078e02ff */
[----:B-----5:R-:W-:Y:S01]  /*0b70*/  IMAD.WIDE.U32 R10, R14, R16, R12 ;  /* 0x000000100e0a7225 */ /* 0x020fe200078e000c */
[----:B------:R-:W-:-:S03]  /*0b80*/  IADD3 R13, PT, PT, R8, 0x1, RZ ;  /* 0x00000001080d7810 */ /* 0x000fc60007ffe0ff */
[----:B------:R-:W-:Y:S02]  /*0b90*/  IMAD R19, R15, R16, R19 ;  /* 0x000000100f137224 */ /* 0x000fe400078e0213 */
[----:B------:R-:W-:-:S03]  /*0ba0*/  IMAD.WIDE.U32 R12, R13, 0x8, R6 ;  /* 0x000000080d0c7825 */ /* 0x000fc600078e0006 */
[----:B------:R-:W-:Y:S01]  /*0bb0*/  IADD3 R21, PT, PT, R11, R19, RZ ;  /* 0x000000130b157210 */ /* 0x000fe20007ffe0ff */
[----:B------:R-:W-:-:S04]  /*0bc0*/  IMAD.WIDE.U32 R14, R9, 0x8, R4 ;  /* 0x00000008090e7825 */ /* 0x000fc800078e0004 */
[----:B------:R-:W-:-:S05]  /*0bd0*/  IMAD.MOV.U32 R20, RZ, RZ, R10 ;  /* 0x000000ffff147224 */ /* 0x000fca00078e000a */
[----:B------:R1:W-:Y:S04]  /*0be0*/  STG.E.64 desc[UR16][R2.64], R20 ;  /* 0x0000001402007986 */ /* 0x0003e8000c101b10 */
[----:B------:R-:W2:Y:S04]  /*0bf0*/  LDG.E.64 R12, desc[UR16][R12.64] ;  /* 0x000000100c0c7981 */ /* 0x000ea8000c1e1b00 */
[----:B------:R-:W2:Y:S01]  /*0c00*/  LDG.E.64 R14, desc[UR16][R14.64] ;  /* 0x000000100e0e7981 */ /* 0x000ea2000c1e1b00 */
[----:B------:R-:W-:-:S05]  /*0c10*/  IADD3 R9, PT, PT, R9, UR18, RZ ;  /* 0x0000001209097c10 */ /* 0x000fca000fffe0ff */
[----:B------:R-:W-:-:S04]  /*0c20*/  IMAD.WIDE.U32 R18, R9, 0x8, R4 ;  /* 0x0000000809127825 */ /* 0x000fc800078e0004 */
[----:B--2---:R-:W-:Y:S02]  /*0c30*/  IMAD R17, R15, R12, RZ ;  /* 0x0000000c0f117224 */ /* 0x004fe400078e02ff */
[----:B------:R-:W-:-:S04]  /*0c40*/  IMAD.WIDE.U32 R10, R12, R14, R20 ;  /* 0x0000000e0c0a7225 */ /* 0x000fc800078e0014 */
[----:B------:R-:W-:Y:S01]  /*0c50*/  IMAD R23, R13, R14, R17 ;  /* 0x0000000e0d177224 */ /* 0x000fe200078e0211 */
[----:B------:R-:W-:Y:S02]  /*0c60*/  IADD3 R17, PT, PT, R8, 0x2, RZ ;  /* 0x0000000208117810 */ /* 0x000fe40007ffe0ff */
[----:B------:R-:W-:Y:S02]  /*0c70*/  MOV R22, R10 ;  /* 0x0000000a00167202 */ /* 0x000fe40000000f00 */
[----:B------:R-:W-:Y:S01]  /*0c80*/  IADD3 R23, PT, PT, R11, R23, RZ ;  /* 0x000000170b177210 */ /* 0x000fe20007ffe0ff */
[----:B------:R-:W-:-:S04]  /*0c90*/  IMAD.WIDE.U32 R16, R17, 0x8, R6 ;  /* 0x0000000811107825 */ /* 0x000fc800078e0006 */
        /* <DEDUP_REMOVED lines=8> */
[----:B------:R-:W-:-:S04]  /*0d20*/  IADD3 R13, PT, PT, R8, 0x3, RZ ;  /* 0x00000003080d7810 */ /* 0x000fc80007ffe0ff */
[----:B------:R-:W-:Y:S01]  /*0d30*/  IADD3 R11, PT, PT, R11, R15, RZ ;  /* 0x0000000f0b0b7210 */ /* 0x000fe20007ffe0ff */
[----:B------:R-:W-:-:S04]  /*0d40*/  IMAD.WIDE.U32 R6, R13, 0x8, R6 ;  /* 0x000000080d067825 */ /* 0x000fc800078e0006 */
[----:B------:R1:W-:Y:S04]  /*0d50*/  STG.E.64 desc[UR16][R2.64], R10 ;  /* 0x0000000a02007986 */ /* 0x0003e8000c101b10 */
[----:B------:R-:W2:Y:S04]  /*0d60*/  LDG.E.64 R6, desc[UR16][R6.64] ;  /* 0x0000001006067981 */ /* 0x000ea8000c1e1b00 */
[----:B------:R-:W2:Y:S01]  /*0d70*/  LDG.E.64 R4, desc[UR16][R4.64] ;  /* 0x0000001004047981 */ /* 0x000ea2000c1e1b00 */
[----:B------:R-:W-:Y:S01]  /*0d80*/  UIADD3 UR4, UPT, UPT, UR4, 0x4, URZ ;  /* 0x0000000404047890 */ /* 0x000fe2000fffe0ff */
[----:B--2---:R-:W-:-:S02]  /*0d90*/  IMAD R9, R5, R6, RZ ;  /* 0x0000000605097224 */ /* 0x004fc400078e02ff */
[----:B------:R-:W-:-:S04]  /*0da0*/  IMAD.WIDE.U32 R12, R6, R4, R10 ;  /* 0x00000004060c7225 */ /* 0x000fc800078e000a */
[----:B------:R-:W-:-:S04]  /*0db0*/  IMAD R9, R7, R4, R9 ;  /* 0x0000000407097224 */ /* 0x000fc800078e0209 */
[----:B------:R-:W-:Y:S01]  /*0dc0*/  IMAD.IADD R13, R13, 0x1, R9 ;  /* 0x000000010d0d7824 */ /* 0x000fe200078e0209 */
[----:B------:R-:W-:-:S04]  /*0dd0*/  MOV R4, R12 ;  /* 0x0000000c00047202 */ /* 0x000fc80000000f00 */
[----:B------:R-:W-:-:S05]  /*0de0*/  MOV R5, R13 ;  /* 0x0000000d00057202 */ /* 0x000fca0000000f00 */
[----:B------:R1:W-:Y:S02]  /*0df0*/  STG.E.64 desc[UR16][R2.64], R4 ;  /* 0x0000000402007986 */ /* 0x0003e4000c101b10 */
.L_x_2:
[----:B------:R-:W-:-:S06]  /*0e00*/  UISETP.NE.AND UP0, UPT, UR5, URZ, UPT ;  /* 0x000000ff0500728c */ /* 0x000fcc000bf05270 */
[----:B------:R-:W-:-:S13]  /*0e10*/  PLOP3.LUT P0, PT, PT, PT, UP0, 0x80, 0x8 ;  /* 0x000000000008781c */ /* 0x000fda0003f0f008 */
[----:B------:R-:W-:Y:S05]  /*0e20*/  @!P0 EXIT ;  /* 0x000000000000894d */ /* 0x000fea0003800000 */
[----:B------:R-:W-:Y:S01]  /*0e30*/  UISETP.NE.AND UP0, UPT, UR5, 0x1, UPT ;  /* 0x000000010500788c */ /* 0x000fe2000bf05270 */
[----:B-1----:R-:W-:-:S04]  /*0e40*/  MOV R4, UR18 ;  /* 0x0000001200047c02 */ /* 0x002fc80008000f00 */
[----:B------:R-:W-:-:S04]  /*0e50*/  LOP3.LUT R4, R4, 0x1, RZ, 0xc0, !PT ;  /* 0x0000000104047812 */ /* 0x000fc800078ec0ff */
[----:B------:R-:W-:Y:S01]  /*0e60*/  ISETP.NE.U32.AND P0, PT, R4, 0x1, PT ;  /* 0x000000010400780c */ /* 0x000fe20003f05070 */
[----:B------:R-:W-:-:S12]  /*0e70*/  BRA.U !UP0, `(.L_x_3) ;  /* 0x0000000108787547 */ /* 0x000fd8000b800000 */
[----:B------:R-:W1:Y:S01]  /*0e80*/  LDC.64 R6, c[0x0][0x388] ;  /* 0x0000e200ff067b82 */ /* 0x000e620000000a00 */
[----:B------:R-:W-:Y:S02]  /*0e90*/  UIMAD UR5, UR15, UR18, UR4 ;  /* 0x000000120f0572a4 */ /* 0x000fe4000f8e0204 */
[----:B------:R-:W-:-:S04]  /*0ea0*/  MOV R19, UR4 ;  /* 0x0000000400137c02 */ /* 0x000fc80008000f00 */
[----:B------:R-:W-:Y:S01]  /*0eb0*/  MOV R11, UR5 ;  /* 0x00000005000b7c02 */ /* 0x000fe20008000f00 */
[----:B------:R-:W2:Y:S01]  /*0ec0*/  LDC.64 R4, c[0x0][0x380] ;  /* 0x0000e000ff047b82 */ /* 0x000ea20000000a00 */
[----:B------:R-:W-:-:S04]  /*0ed0*/  IMAD R19, R19, UR18, R0 ;  /* 0x0000001213137c24 */ /* 0x000fc8000f8e0200 */
[----:B-1----:R-:W-:-:S06]  /*0ee0*/  IMAD.WIDE.U32 R14, R19, 0x8, R6 ;  /* 0x00000008130e7825 */ /* 0x002fcc00078e0006 */
[----:B------:R-:W3:Y:S01]  /*0ef0*/  LDG.E.64 R14, desc[UR16][R14.64] ;  /* 0x000000100e0e7981 */ /* 0x000ee2000c1e1b00 */
[----:B--2---:R-:W-:-:S06]  /*0f00*/  IMAD.WIDE.U32 R10, R11, 0x8, R4 ;  /* 0x000000080b0a7825 */ /* 0x004fcc00078e0004 */
[----:B------:R-:W3:Y:S01]  /*0f10*/  LDG.E.64 R10, desc[UR16][R10.64] ;  /* 0x000000100a0a7981 */ /* 0x000ee2000c1e1b00 */
[----:B------:R-:W-:Y:S02]  /*0f20*/  MOV R16, UR5 ;  /* 0x0000000500107c02 */ /* 0x000fe40008000f00 */
[----:B------:R-:W-:-:S05]  /*0f30*/  IADD3 R19, PT, PT, R19, UR18, RZ ;  /* 0x0000001213137c10 */ /* 0x000fca000fffe0ff */
[----:B------:R-:W-:-:S04]  /*0f40*/  IMAD.WIDE.U32 R6, R19, 0x8, R6 ;  /* 0x0000000813067825 */ /* 0x000fc800078e0006 */
[----:B---3--:R-:W-:Y:S02]  /*0f50*/  IMAD R17, R15, R10, RZ ;  /* 0x0000000a0f117224 */ /* 0x008fe400078e02ff */
[----:B-----5:R-:W-:-:S04]  /*0f60*/  IMAD.WIDE.U32 R8, R10, R14, R12 ;  /* 0x0000000e0a087225 */ /* 0x020fc800078e000c */
[----:B------:R-:W-:Y:S02]  /*0f70*/  IMAD R17, R11, R14, R17 ;  /* 0x0000000e0b117224 */ /* 0x000fe400078e0211 */
[----:B------:R-:W-:-:S03]  /*0f80*/  VIADD R13, R16, 0x1 ;  /* 0x00000001100d7836 */ /* 0x000fc60000000000 */
        /* <DEDUP_REMOVED lines=8> */
[----:B------:R-:W-:Y:S01]  /*1010*/  IMAD R11, R5, R6, R11 ;  /* 0x00000006050b7224 */ /* 0x000fe200078e020b */
[----:B------:R-:W-:-:S04]  /*1020*/  MOV R4, R12 ;  /* 0x0000000c00047202 */ /* 0x000fc80000000f00 */
[----:B------:R-:W-:-:S04]  /*1030*/  IADD3 R13, PT, PT, R13, R11, RZ ;  /* 0x0000000b0d0d7210 */ /* 0x000fc80007ffe0ff */
[----:B------:R-:W-:-:S05]  /*1040*/  MOV R5, R13 ;  /* 0x0000000d00057202 */ /* 0x000fca0000000f00 */
[----:B------:R1:W-:Y:S02]  /*1050*/  STG.E.64 desc[UR16][R2.64], R4 ;  /* 0x0000000402007986 */ /* 0x0003e4000c101b10 */
.L_x_3:
[----:B------:R-:W-:Y:S05]  /*1060*/  @P0 EXIT ;  /* 0x000000000000094d */ /* 0x000fea0003800000 */
[----:B-1----:R-:W1:Y:S01]  /*1070*/  LDC.64 R4, c[0x0][0x380] ;  /* 0x0000e000ff047b82 */ /* 0x002e620000000a00 */
        /* <DEDUP_REMOVED lines=8> */
[----:B------:R-:W3:Y:S02]  /*1100*/  LDG.E.64 R6, desc[UR16][R6.64] ;  /* 0x0000001006067981 */ /* 0x000ee4000c1e1b00 */
[----:B---3--:R-:W-:Y:S02]  /*1110*/  IMAD R11, R7, R4, RZ ;  /* 0x00000004070b7224 */ /* 0x008fe400078e02ff */
[----:B-----5:R-:W-:-:S04]  /*1120*/  IMAD.WIDE.U32 R8, R4, R6, R12 ;  /* 0x0000000604087225 */ /* 0x020fc800078e000c */
[----:B------:R-:W-:-:S05]  /*1130*/  IMAD R11, R5, R6, R11 ;  /* 0x00000006050b7224 */ /* 0x000fca00078e020b */
[----:B------:R-:W-:-:S05]  /*1140*/  IADD3 R9, PT, PT, R9, R11, RZ ;  /* 0x0000000b09097210 */ /* 0x000fca0007ffe0ff */
[----:B------:R-:W-:Y:S01]  /*1150*/  STG.E.64 desc[UR16][R2.64], R8 ;  /* 0x0000000802007986 */ /* 0x000fe2000c101b10 */
[----:B------:R-:W-:Y:S05]  /*1160*/  EXIT ;  /* 0x000000000000794d */ /* 0x000fea0003800000 */
.L_x_4:
[----:B------:R-:W-:-:S00]  /*1170*/  BRA `(.L_x_4) ;  /* 0xfffffffc00fc7947 */ /* 0x000fc0000383ffff */
[----:B------:R-:W-:-:S00]  /*1180*/  NOP ;  /* 0x0000000000007918 */ /* 0x000fc00000000000 */
[----:B------:R-:W-:-:S00]  /*1190*/  NOP ;  /* 0x0000000000007918 */ /* 0x000fc00000000000 */
[----:B------:R-:W-:-:S00]  /*11a0*/  NOP ;  /* 0x0000000000007918 */ /* 0x000fc00000000000 */
[----:B------:R-:W-:-:S00]  /*11b0*/  NOP ;  /* 0x0000000000007918 */ /* 0x000fc00000000000 */
[----:B------:R-:W-:-:S00]  /*11c0*/  NOP ;  /* 0x0000000000007918 */ /* 0x000fc00000000000 */
[----:B------:R-:W-:-:S00]  /*11d0*/  NOP ;  /* 0x0000000000007918 */ /* 0x000fc00000000000 */
[----:B------:R-:W-:-:S00]  /*11e0*/  NOP ;  /* 0x0000000000007918 */ /* 0x000fc00000000000 */
[----:B------:R-:W-:-:S00]  /*11f0*/  NOP ;  /* 0x0000000000007918 */ /* 0x000fc00000000000 */
.L_x_5:


//--------------------- .nv.shared.reserved.0     --------------------------
	.section	.nv.shared.reserved.0,"aw",@nobits
	.weak		__nv_reservedSMEM_offset_0_alias
	.size		__nv_reservedSMEM_offset_0_alias, 0, 64
	.other		__nv_reservedSMEM_offset_0_alias,@"STO_CUDA_RESERVED_SHARED STV_DEFAULT"
__nv_reservedSMEM_offset_0_alias:
	.zero		0
	.zero		64


//--------------------- .nv.constant0._Z19multiply_matrix_gpuPlS_S_i --------------------------
	.section	.nv.constant0._Z19multiply_matrix_gpuPlS_S_i,"a",@progbits
	.sectionflags	@""
	.align	4
.nv.constant0._Z19multiply_matrix_gpuPlS_S_i:
	.zero		924


//--------------------- SYMBOLS --------------------------

	.type		.nv.reservedSmem.offset0,@object
	.size		.nv.reservedSmem.offset0,0x4
